//
// Generated by NVIDIA NVVM Compiler
//
// Compiler Build ID: CL-36424714
// Cuda compilation tools, release 13.0, V13.0.88
// Based on NVVM 20.0.0
//

.version 9.0
.target sm_100
.address_size 64

	// .globl	_Z10multMatrizPfS_S_ii
// _ZZ10multMatrizPfS_S_iiE4Asub has been demoted
// _ZZ10multMatrizPfS_S_iiE4Bsub has been demoted

.visible .entry _Z10multMatrizPfS_S_ii(
	.param .u64 .ptr .align 1 _Z10multMatrizPfS_S_ii_param_0,
	.param .u64 .ptr .align 1 _Z10multMatrizPfS_S_ii_param_1,
	.param .u64 .ptr .align 1 _Z10multMatrizPfS_S_ii_param_2,
	.param .u32 _Z10multMatrizPfS_S_ii_param_3,
	.param .u32 _Z10multMatrizPfS_S_ii_param_4
)
{
	.reg .pred 	%p<7>;
	.reg .b32 	%r<106>;
	.reg .b32 	%f<368>;
	.reg .b64 	%rd<40>;
	// demoted variable
	.shared .align 4 .b8 _ZZ10multMatrizPfS_S_iiE4Asub[1024];
	// demoted variable
	.shared .align 4 .b8 _ZZ10multMatrizPfS_S_iiE4Bsub[1024];
	ld.param.u32 	%r32, [_Z10multMatrizPfS_S_ii_param_3];
	mov.u32 	%r34, %ctaid.x;
	mov.u32 	%r35, %ntid.x;
	mov.u32 	%r1, %tid.x;
	mad.lo.s32 	%r2, %r34, %r35, %r1;
	mov.u32 	%r36, %ctaid.y;
	mov.u32 	%r37, %ntid.y;
	mov.u32 	%r3, %tid.y;
	mad.lo.s32 	%r4, %r36, %r37, %r3;
	setp.lt.s32 	%p1, %r32, 1;
	mov.f32 	%f367, 0f00000000;
	@%p1 bra 	$L__BB0_9;
	ld.param.u32 	%r90, [_Z10multMatrizPfS_S_ii_param_3];
	mad.lo.s32 	%r98, %r90, %r2, %r3;
	shl.b32 	%r39, %r1, 6;
	mov.u32 	%r40, _ZZ10multMatrizPfS_S_iiE4Asub;
	add.s32 	%r6, %r40, %r39;
	add.s32 	%r7, %r90, -1;
	shr.u32 	%r41, %r7, 4;
	add.s32 	%r8, %r41, 1;
	setp.lt.u32 	%p2, %r90, 49;
	mov.f32 	%f367, 0f00000000;
	mov.b32 	%r104, 0;
	@%p2 bra 	$L__BB0_4;
	ld.param.u32 	%r92, [_Z10multMatrizPfS_S_ii_param_4];
	add.s32 	%r43, %r1, 16;
	mad.lo.s32 	%r102, %r92, %r43, %r4;
	add.s32 	%r44, %r1, 32;
	mad.lo.s32 	%r101, %r92, %r44, %r4;
	add.s32 	%r45, %r1, 48;
	mad.lo.s32 	%r100, %r92, %r45, %r4;
	mad.lo.s32 	%r99, %r1, %r92, %r4;
	and.b32  	%r46, %r8, 536870908;
	neg.s32 	%r97, %r46;
	mov.f32 	%f367, 0f00000000;
	mov.b32 	%r104, 0;
$L__BB0_3:
	.pragma "nounroll";
	ld.param.u32 	%r93, [_Z10multMatrizPfS_S_ii_param_4];
	ld.param.u64 	%rd36, [_Z10multMatrizPfS_S_ii_param_1];
	ld.param.u64 	%rd33, [_Z10multMatrizPfS_S_ii_param_0];
	mul.wide.s32 	%rd4, %r98, 4;
	cvta.to.global.u64 	%rd5, %rd33;
	add.s64 	%rd6, %rd5, %rd4;
	ld.global.f32 	%f14, [%rd6];
	shl.b32 	%r48, %r3, 2;
	add.s32 	%r49, %r6, %r48;
	st.shared.f32 	[%r49], %f14;
	cvta.to.global.u64 	%rd7, %rd36;
	mul.wide.s32 	%rd8, %r99, 4;
	add.s64 	%rd9, %rd7, %rd8;
	ld.global.f32 	%f15, [%rd9];
	mov.u32 	%r51, _ZZ10multMatrizPfS_S_iiE4Bsub;
	add.s32 	%r52, %r51, %r48;
	add.s32 	%r53, %r52, %r39;
	st.shared.f32 	[%r53], %f15;
	bar.sync 	0;
	ld.shared.f32 	%f16, [%r6];
	ld.shared.f32 	%f17, [%r52];
	fma.rn.f32 	%f18, %f16, %f17, %f367;
	ld.shared.f32 	%f19, [%r6+4];
	ld.shared.f32 	%f20, [%r52+64];
	fma.rn.f32 	%f21, %f19, %f20, %f18;
	ld.shared.f32 	%f22, [%r6+8];
	ld.shared.f32 	%f23, [%r52+128];
	fma.rn.f32 	%f24, %f22, %f23, %f21;
	ld.shared.f32 	%f25, [%r6+12];
	ld.shared.f32 	%f26, [%r52+192];
	fma.rn.f32 	%f27, %f25, %f26, %f24;
	ld.shared.f32 	%f28, [%r6+16];
	ld.shared.f32 	%f29, [%r52+256];
	fma.rn.f32 	%f30, %f28, %f29, %f27;
	ld.shared.f32 	%f31, [%r6+20];
	ld.shared.f32 	%f32, [%r52+320];
	fma.rn.f32 	%f33, %f31, %f32, %f30;
	ld.shared.f32 	%f34, [%r6+24];
	ld.shared.f32 	%f35, [%r52+384];
	fma.rn.f32 	%f36, %f34, %f35, %f33;
	ld.shared.f32 	%f37, [%r6+28];
	ld.shared.f32 	%f38, [%r52+448];
	fma.rn.f32 	%f39, %f37, %f38, %f36;
	ld.shared.f32 	%f40, [%r6+32];
	ld.shared.f32 	%f41, [%r52+512];
	fma.rn.f32 	%f42, %f40, %f41, %f39;
	ld.shared.f32 	%f43, [%r6+36];
	ld.shared.f32 	%f44, [%r52+576];
	fma.rn.f32 	%f45, %f43, %f44, %f42;
	ld.shared.f32 	%f46, [%r6+40];
	ld.shared.f32 	%f47, [%r52+640];
	fma.rn.f32 	%f48, %f46, %f47, %f45;
	ld.shared.f32 	%f49, [%r6+44];
	ld.shared.f32 	%f50, [%r52+704];
	fma.rn.f32 	%f51, %f49, %f50, %f48;
	ld.shared.f32 	%f52, [%r6+48];
	ld.shared.f32 	%f53, [%r52+768];
	fma.rn.f32 	%f54, %f52, %f53, %f51;
	ld.shared.f32 	%f55, [%r6+52];
	ld.shared.f32 	%f56, [%r52+832];
	fma.rn.f32 	%f57, %f55, %f56, %f54;
	ld.shared.f32 	%f58, [%r6+56];
	ld.shared.f32 	%f59, [%r52+896];
	fma.rn.f32 	%f60, %f58, %f59, %f57;
	ld.shared.f32 	%f61, [%r6+60];
	ld.shared.f32 	%f62, [%r52+960];
	fma.rn.f32 	%f63, %f61, %f62, %f60;
	bar.sync 	0;
	ld.global.f32 	%f64, [%rd6+64];
	st.shared.f32 	[%r49], %f64;
	mul.wide.s32 	%rd10, %r102, 4;
	add.s64 	%rd11, %rd7, %rd10;
	ld.global.f32 	%f65, [%rd11];
	st.shared.f32 	[%r53], %f65;
	bar.sync 	0;
	ld.shared.f32 	%f66, [%r6];
	ld.shared.f32 	%f67, [%r52];
	fma.rn.f32 	%f68, %f66, %f67, %f63;
	ld.shared.f32 	%f69, [%r6+4];
	ld.shared.f32 	%f70, [%r52+64];
	fma.rn.f32 	%f71, %f69, %f70, %f68;
	ld.shared.f32 	%f72, [%r6+8];
	ld.shared.f32 	%f73, [%r52+128];
	fma.rn.f32 	%f74, %f72, %f73, %f71;
	ld.shared.f32 	%f75, [%r6+12];
	ld.shared.f32 	%f76, [%r52+192];
	fma.rn.f32 	%f77, %f75, %f76, %f74;
	ld.shared.f32 	%f78, [%r6+16];
	ld.shared.f32 	%f79, [%r52+256];
	fma.rn.f32 	%f80, %f78, %f79, %f77;
	ld.shared.f32 	%f81, [%r6+20];
	ld.shared.f32 	%f82, [%r52+320];
	fma.rn.f32 	%f83, %f81, %f82, %f80;
	ld.shared.f32 	%f84, [%r6+24];
	ld.shared.f32 	%f85, [%r52+384];
	fma.rn.f32 	%f86, %f84, %f85, %f83;
	ld.shared.f32 	%f87, [%r6+28];
	ld.shared.f32 	%f88, [%r52+448];
	fma.rn.f32 	%f89, %f87, %f88, %f86;
	ld.shared.f32 	%f90, [%r6+32];
	ld.shared.f32 	%f91, [%r52+512];
	fma.rn.f32 	%f92, %f90, %f91, %f89;
	ld.shared.f32 	%f93, [%r6+36];
	ld.shared.f32 	%f94, [%r52+576];
	fma.rn.f32 	%f95, %f93, %f94, %f92;
	ld.shared.f32 	%f96, [%r6+40];
	ld.shared.f32 	%f97, [%r52+640];
	fma.rn.f32 	%f98, %f96, %f97, %f95;
	ld.shared.f32 	%f99, [%r6+44];
	ld.shared.f32 	%f100, [%r52+704];
	fma.rn.f32 	%f101, %f99, %f100, %f98;
	ld.shared.f32 	%f102, [%r6+48];
	ld.shared.f32 	%f103, [%r52+768];
	fma.rn.f32 	%f104, %f102, %f103, %f101;
	ld.shared.f32 	%f105, [%r6+52];
	ld.shared.f32 	%f106, [%r52+832];
	fma.rn.f32 	%f107, %f105, %f106, %f104;
	ld.shared.f32 	%f108, [%r6+56];
	ld.shared.f32 	%f109, [%r52+896];
	fma.rn.f32 	%f110, %f108, %f109, %f107;
	ld.shared.f32 	%f111, [%r6+60];
	ld.shared.f32 	%f112, [%r52+960];
	fma.rn.f32 	%f113, %f111, %f112, %f110;
	bar.sync 	0;
	ld.global.f32 	%f114, [%rd6+128];
	st.shared.f32 	[%r49], %f114;
	mul.wide.s32 	%rd12, %r101, 4;
	add.s64 	%rd13, %rd7, %rd12;
	ld.global.f32 	%f115, [%rd13];
	st.shared.f32 	[%r53], %f115;
	bar.sync 	0;
	ld.shared.f32 	%f116, [%r6];
	ld.shared.f32 	%f117, [%r52];
	fma.rn.f32 	%f118, %f116, %f117, %f113;
	ld.shared.f32 	%f119, [%r6+4];
	ld.shared.f32 	%f120, [%r52+64];
	fma.rn.f32 	%f121, %f119, %f120, %f118;
	ld.shared.f32 	%f122, [%r6+8];
	ld.shared.f32 	%f123, [%r52+128];
	fma.rn.f32 	%f124, %f122, %f123, %f121;
	ld.shared.f32 	%f125, [%r6+12];
	ld.shared.f32 	%f126, [%r52+192];
	fma.rn.f32 	%f127, %f125, %f126, %f124;
	ld.shared.f32 	%f128, [%r6+16];
	ld.shared.f32 	%f129, [%r52+256];
	fma.rn.f32 	%f130, %f128, %f129, %f127;
	ld.shared.f32 	%f131, [%r6+20];
	ld.shared.f32 	%f132, [%r52+320];
	fma.rn.f32 	%f133, %f131, %f132, %f130;
	ld.shared.f32 	%f134, [%r6+24];
	ld.shared.f32 	%f135, [%r52+384];
	fma.rn.f32 	%f136, %f134, %f135, %f133;
	ld.shared.f32 	%f137, [%r6+28];
	ld.shared.f32 	%f138, [%r52+448];
	fma.rn.f32 	%f139, %f137, %f138, %f136;
	ld.shared.f32 	%f140, [%r6+32];
	ld.shared.f32 	%f141, [%r52+512];
	fma.rn.f32 	%f142, %f140, %f141, %f139;
	ld.shared.f32 	%f143, [%r6+36];
	ld.shared.f32 	%f144, [%r52+576];
	fma.rn.f32 	%f145, %f143, %f144, %f142;
	ld.shared.f32 	%f146, [%r6+40];
	ld.shared.f32 	%f147, [%r52+640];
	fma.rn.f32 	%f148, %f146, %f147, %f145;
	ld.shared.f32 	%f149, [%r6+44];
	ld.shared.f32 	%f150, [%r52+704];
	fma.rn.f32 	%f151, %f149, %f150, %f148;
	ld.shared.f32 	%f152, [%r6+48];
	ld.shared.f32 	%f153, [%r52+768];
	fma.rn.f32 	%f154, %f152, %f153, %f151;
	ld.shared.f32 	%f155, [%r6+52];
	ld.shared.f32 	%f156, [%r52+832];
	fma.rn.f32 	%f157, %f155, %f156, %f154;
	ld.shared.f32 	%f158, [%r6+56];
	ld.shared.f32 	%f159, [%r52+896];
	fma.rn.f32 	%f160, %f158, %f159, %f157;
	ld.shared.f32 	%f161, [%r6+60];
	ld.shared.f32 	%f162, [%r52+960];
	fma.rn.f32 	%f163, %f161, %f162, %f160;
	bar.sync 	0;
	ld.global.f32 	%f164, [%rd6+192];
	st.shared.f32 	[%r49], %f164;
	mul.wide.s32 	%rd14, %r100, 4;
	add.s64 	%rd15, %rd7, %rd14;
	ld.global.f32 	%f165, [%rd15];
	st.shared.f32 	[%r53], %f165;
	bar.sync 	0;
	ld.shared.f32 	%f166, [%r6];
	ld.shared.f32 	%f167, [%r52];
	fma.rn.f32 	%f168, %f166, %f167, %f163;
	ld.shared.f32 	%f169, [%r6+4];
	ld.shared.f32 	%f170, [%r52+64];
	fma.rn.f32 	%f171, %f169, %f170, %f168;
	ld.shared.f32 	%f172, [%r6+8];
	ld.shared.f32 	%f173, [%r52+128];
	fma.rn.f32 	%f174, %f172, %f173, %f171;
	ld.shared.f32 	%f175, [%r6+12];
	ld.shared.f32 	%f176, [%r52+192];
	fma.rn.f32 	%f177, %f175, %f176, %f174;
	ld.shared.f32 	%f178, [%r6+16];
	ld.shared.f32 	%f179, [%r52+256];
	fma.rn.f32 	%f180, %f178, %f179, %f177;
	ld.shared.f32 	%f181, [%r6+20];
	ld.shared.f32 	%f182, [%r52+320];
	fma.rn.f32 	%f183, %f181, %f182, %f180;
	ld.shared.f32 	%f184, [%r6+24];
	ld.shared.f32 	%f185, [%r52+384];
	fma.rn.f32 	%f186, %f184, %f185, %f183;
	ld.shared.f32 	%f187, [%r6+28];
	ld.shared.f32 	%f188, [%r52+448];
	fma.rn.f32 	%f189, %f187, %f188, %f186;
	ld.shared.f32 	%f190, [%r6+32];
	ld.shared.f32 	%f191, [%r52+512];
	fma.rn.f32 	%f192, %f190, %f191, %f189;
	ld.shared.f32 	%f193, [%r6+36];
	ld.shared.f32 	%f194, [%r52+576];
	fma.rn.f32 	%f195, %f193, %f194, %f192;
	ld.shared.f32 	%f196, [%r6+40];
	ld.shared.f32 	%f197, [%r52+640];
	fma.rn.f32 	%f198, %f196, %f197, %f195;
	ld.shared.f32 	%f199, [%r6+44];
	ld.shared.f32 	%f200, [%r52+704];
	fma.rn.f32 	%f201, %f199, %f200, %f198;
	ld.shared.f32 	%f202, [%r6+48];
	ld.shared.f32 	%f203, [%r52+768];
	fma.rn.f32 	%f204, %f202, %f203, %f201;
	ld.shared.f32 	%f205, [%r6+52];
	ld.shared.f32 	%f206, [%r52+832];
	fma.rn.f32 	%f207, %f205, %f206, %f204;
	ld.shared.f32 	%f208, [%r6+56];
	ld.shared.f32 	%f209, [%r52+896];
	fma.rn.f32 	%f210, %f208, %f209, %f207;
	ld.shared.f32 	%f211, [%r6+60];
	ld.shared.f32 	%f212, [%r52+960];
	fma.rn.f32 	%f367, %f211, %f212, %f210;
	bar.sync 	0;
	add.s32 	%r104, %r104, 64;
	shl.b32 	%r54, %r93, 6;
	add.s32 	%r102, %r102, %r54;
	add.s32 	%r101, %r101, %r54;
	add.s32 	%r100, %r100, %r54;
	add.s32 	%r99, %r99, %r54;
	add.s32 	%r98, %r98, 64;
	add.s32 	%r97, %r97, 4;
	setp.ne.s32 	%p3, %r97, 0;
	@%p3 bra 	$L__BB0_3;
$L__BB0_4:
	ld.param.u32 	%r91, [_Z10multMatrizPfS_S_ii_param_3];
	mad.lo.s32 	%r29, %r91, %r2, %r3;
	and.b32  	%r55, %r8, 3;
	setp.eq.s32 	%p4, %r55, 0;
	@%p4 bra 	$L__BB0_9;
	setp.eq.s32 	%p5, %r55, 1;
	@%p5 bra 	$L__BB0_7;
	ld.param.u32 	%r94, [_Z10multMatrizPfS_S_ii_param_4];
	ld.param.u64 	%rd37, [_Z10multMatrizPfS_S_ii_param_1];
	ld.param.u64 	%rd34, [_Z10multMatrizPfS_S_ii_param_0];
	add.s32 	%r62, %r29, %r104;
	cvta.to.global.u64 	%rd16, %rd34;
	mul.wide.s32 	%rd17, %r62, 4;
	add.s64 	%rd18, %rd16, %rd17;
	ld.global.f32 	%f214, [%rd18];
	shl.b32 	%r64, %r3, 2;
	add.s32 	%r65, %r6, %r64;
	st.shared.f32 	[%r65], %f214;
	add.s32 	%r66, %r104, %r1;
	mad.lo.s32 	%r67, %r66, %r94, %r4;
	cvta.to.global.u64 	%rd19, %rd37;
	mul.wide.s32 	%rd20, %r67, 4;
	add.s64 	%rd21, %rd19, %rd20;
	ld.global.f32 	%f215, [%rd21];
	mov.u32 	%r69, _ZZ10multMatrizPfS_S_iiE4Bsub;
	add.s32 	%r70, %r69, %r64;
	add.s32 	%r71, %r70, %r39;
	st.shared.f32 	[%r71], %f215;
	bar.sync 	0;
	ld.shared.f32 	%f216, [%r6];
	ld.shared.f32 	%f217, [%r70];
	fma.rn.f32 	%f218, %f216, %f217, %f367;
	ld.shared.f32 	%f219, [%r6+4];
	ld.shared.f32 	%f220, [%r70+64];
	fma.rn.f32 	%f221, %f219, %f220, %f218;
	ld.shared.f32 	%f222, [%r6+8];
	ld.shared.f32 	%f223, [%r70+128];
	fma.rn.f32 	%f224, %f222, %f223, %f221;
	ld.shared.f32 	%f225, [%r6+12];
	ld.shared.f32 	%f226, [%r70+192];
	fma.rn.f32 	%f227, %f225, %f226, %f224;
	ld.shared.f32 	%f228, [%r6+16];
	ld.shared.f32 	%f229, [%r70+256];
	fma.rn.f32 	%f230, %f228, %f229, %f227;
	ld.shared.f32 	%f231, [%r6+20];
	ld.shared.f32 	%f232, [%r70+320];
	fma.rn.f32 	%f233, %f231, %f232, %f230;
	ld.shared.f32 	%f234, [%r6+24];
	ld.shared.f32 	%f235, [%r70+384];
	fma.rn.f32 	%f236, %f234, %f235, %f233;
	ld.shared.f32 	%f237, [%r6+28];
	ld.shared.f32 	%f238, [%r70+448];
	fma.rn.f32 	%f239, %f237, %f238, %f236;
	ld.shared.f32 	%f240, [%r6+32];
	ld.shared.f32 	%f241, [%r70+512];
	fma.rn.f32 	%f242, %f240, %f241, %f239;
	ld.shared.f32 	%f243, [%r6+36];
	ld.shared.f32 	%f244, [%r70+576];
	fma.rn.f32 	%f245, %f243, %f244, %f242;
	ld.shared.f32 	%f246, [%r6+40];
	ld.shared.f32 	%f247, [%r70+640];
	fma.rn.f32 	%f248, %f246, %f247, %f245;
	ld.shared.f32 	%f249, [%r6+44];
	ld.shared.f32 	%f250, [%r70+704];
	fma.rn.f32 	%f251, %f249, %f250, %f248;
	ld.shared.f32 	%f252, [%r6+48];
	ld.shared.f32 	%f253, [%r70+768];
	fma.rn.f32 	%f254, %f252, %f253, %f251;
	ld.shared.f32 	%f255, [%r6+52];
	ld.shared.f32 	%f256, [%r70+832];
	fma.rn.f32 	%f257, %f255, %f256, %f254;
	ld.shared.f32 	%f258, [%r6+56];
	ld.shared.f32 	%f259, [%r70+896];
	fma.rn.f32 	%f260, %f258, %f259, %f257;
	ld.shared.f32 	%f261, [%r6+60];
	ld.shared.f32 	%f262, [%r70+960];
	fma.rn.f32 	%f263, %f261, %f262, %f260;
	bar.sync 	0;
	ld.global.f32 	%f264, [%rd18+64];
	st.shared.f32 	[%r65], %f264;
	add.s32 	%r72, %r66, 16;
	mad.lo.s32 	%r73, %r72, %r94, %r4;
	mul.wide.s32 	%rd22, %r73, 4;
	add.s64 	%rd23, %rd19, %rd22;
	ld.global.f32 	%f265, [%rd23];
	st.shared.f32 	[%r71], %f265;
	bar.sync 	0;
	ld.shared.f32 	%f266, [%r6];
	ld.shared.f32 	%f267, [%r70];
	fma.rn.f32 	%f268, %f266, %f267, %f263;
	ld.shared.f32 	%f269, [%r6+4];
	ld.shared.f32 	%f270, [%r70+64];
	fma.rn.f32 	%f271, %f269, %f270, %f268;
	ld.shared.f32 	%f272, [%r6+8];
	ld.shared.f32 	%f273, [%r70+128];
	fma.rn.f32 	%f274, %f272, %f273, %f271;
	ld.shared.f32 	%f275, [%r6+12];
	ld.shared.f32 	%f276, [%r70+192];
	fma.rn.f32 	%f277, %f275, %f276, %f274;
	ld.shared.f32 	%f278, [%r6+16];
	ld.shared.f32 	%f279, [%r70+256];
	fma.rn.f32 	%f280, %f278, %f279, %f277;
	ld.shared.f32 	%f281, [%r6+20];
	ld.shared.f32 	%f282, [%r70+320];
	fma.rn.f32 	%f283, %f281, %f282, %f280;
	ld.shared.f32 	%f284, [%r6+24];
	ld.shared.f32 	%f285, [%r70+384];
	fma.rn.f32 	%f286, %f284, %f285, %f283;
	ld.shared.f32 	%f287, [%r6+28];
	ld.shared.f32 	%f288, [%r70+448];
	fma.rn.f32 	%f289, %f287, %f288, %f286;
	ld.shared.f32 	%f290, [%r6+32];
	ld.shared.f32 	%f291, [%r70+512];
	fma.rn.f32 	%f292, %f290, %f291, %f289;
	ld.shared.f32 	%f293, [%r6+36];
	ld.shared.f32 	%f294, [%r70+576];
	fma.rn.f32 	%f295, %f293, %f294, %f292;
	ld.shared.f32 	%f296, [%r6+40];
	ld.shared.f32 	%f297, [%r70+640];
	fma.rn.f32 	%f298, %f296, %f297, %f295;
	ld.shared.f32 	%f299, [%r6+44];
	ld.shared.f32 	%f300, [%r70+704];
	fma.rn.f32 	%f301, %f299, %f300, %f298;
	ld.shared.f32 	%f302, [%r6+48];
	ld.shared.f32 	%f303, [%r70+768];
	fma.rn.f32 	%f304, %f302, %f303, %f301;
	ld.shared.f32 	%f305, [%r6+52];
	ld.shared.f32 	%f306, [%r70+832];
	fma.rn.f32 	%f307, %f305, %f306, %f304;
	ld.shared.f32 	%f308, [%r6+56];
	ld.shared.f32 	%f309, [%r70+896];
	fma.rn.f32 	%f310, %f308, %f309, %f307;
	ld.shared.f32 	%f311, [%r6+60];
	ld.shared.f32 	%f312, [%r70+960];
	fma.rn.f32 	%f367, %f311, %f312, %f310;
	bar.sync 	0;
	add.s32 	%r104, %r104, 32;
$L__BB0_7:
	and.b32  	%r74, %r7, 16;
	setp.ne.s32 	%p6, %r74, 0;
	@%p6 bra 	$L__BB0_9;
	ld.param.u32 	%r95, [_Z10multMatrizPfS_S_ii_param_4];
	ld.param.u64 	%rd38, [_Z10multMatrizPfS_S_ii_param_1];
	ld.param.u64 	%rd35, [_Z10multMatrizPfS_S_ii_param_0];
	add.s32 	%r75, %r29, %r104;
	cvta.to.global.u64 	%rd24, %rd35;
	mul.wide.s32 	%rd25, %r75, 4;
	add.s64 	%rd26, %rd24, %rd25;
	ld.global.f32 	%f313, [%rd26];
	shl.b32 	%r77, %r3, 2;
	add.s32 	%r78, %r6, %r77;
	st.shared.f32 	[%r78], %f313;
	add.s32 	%r79, %r104, %r1;
	mad.lo.s32 	%r80, %r79, %r95, %r4;
	cvta.to.global.u64 	%rd27, %rd38;
	mul.wide.s32 	%rd28, %r80, 4;
	add.s64 	%rd29, %rd27, %rd28;
	ld.global.f32 	%f314, [%rd29];
	mov.u32 	%r82, _ZZ10multMatrizPfS_S_iiE4Bsub;
	add.s32 	%r83, %r82, %r77;
	add.s32 	%r84, %r83, %r39;
	st.shared.f32 	[%r84], %f314;
	bar.sync 	0;
	ld.shared.f32 	%f315, [%r6];
	ld.shared.f32 	%f316, [%r83];
	fma.rn.f32 	%f317, %f315, %f316, %f367;
	ld.shared.f32 	%f318, [%r6+4];
	ld.shared.f32 	%f319, [%r83+64];
	fma.rn.f32 	%f320, %f318, %f319, %f317;
	ld.shared.f32 	%f321, [%r6+8];
	ld.shared.f32 	%f322, [%r83+128];
	fma.rn.f32 	%f323, %f321, %f322, %f320;
	ld.shared.f32 	%f324, [%r6+12];
	ld.shared.f32 	%f325, [%r83+192];
	fma.rn.f32 	%f326, %f324, %f325, %f323;
	ld.shared.f32 	%f327, [%r6+16];
	ld.shared.f32 	%f328, [%r83+256];
	fma.rn.f32 	%f329, %f327, %f328, %f326;
	ld.shared.f32 	%f330, [%r6+20];
	ld.shared.f32 	%f331, [%r83+320];
	fma.rn.f32 	%f332, %f330, %f331, %f329;
	ld.shared.f32 	%f333, [%r6+24];
	ld.shared.f32 	%f334, [%r83+384];
	fma.rn.f32 	%f335, %f333, %f334, %f332;
	ld.shared.f32 	%f336, [%r6+28];
	ld.shared.f32 	%f337, [%r83+448];
	fma.rn.f32 	%f338, %f336, %f337, %f335;
	ld.shared.f32 	%f339, [%r6+32];
	ld.shared.f32 	%f340, [%r83+512];
	fma.rn.f32 	%f341, %f339, %f340, %f338;
	ld.shared.f32 	%f342, [%r6+36];
	ld.shared.f32 	%f343, [%r83+576];
	fma.rn.f32 	%f344, %f342, %f343, %f341;
	ld.shared.f32 	%f345, [%r6+40];
	ld.shared.f32 	%f346, [%r83+640];
	fma.rn.f32 	%f347, %f345, %f346, %f344;
	ld.shared.f32 	%f348, [%r6+44];
	ld.shared.f32 	%f349, [%r83+704];
	fma.rn.f32 	%f350, %f348, %f349, %f347;
	ld.shared.f32 	%f351, [%r6+48];
	ld.shared.f32 	%f352, [%r83+768];
	fma.rn.f32 	%f353, %f351, %f352, %f350;
	ld.shared.f32 	%f354, [%r6+52];
	ld.shared.f32 	%f355, [%r83+832];
	fma.rn.f32 	%f356, %f354, %f355, %f353;
	ld.shared.f32 	%f357, [%r6+56];
	ld.shared.f32 	%f358, [%r83+896];
	fma.rn.f32 	%f359, %f357, %f358, %f356;
	ld.shared.f32 	%f360, [%r6+60];
	ld.shared.f32 	%f361, [%r83+960];
	fma.rn.f32 	%f367, %f360, %f361, %f359;
	bar.sync 	0;
$L__BB0_9:
	ld.param.u32 	%r96, [_Z10multMatrizPfS_S_ii_param_4];
	ld.param.u64 	%rd39, [_Z10multMatrizPfS_S_ii_param_2];
	cvta.to.global.u64 	%rd30, %rd39;
	mad.lo.s32 	%r89, %r96, %r2, %r4;
	mul.wide.s32 	%rd31, %r89, 4;
	add.s64 	%rd32, %rd30, %rd31;
	st.global.f32 	[%rd32], %f367;
	ret;

}


// ===== COMPILED SASS (sm_100) =====

	.target	sm_100

	.elftype	@"ET_EXEC"


//--------------------- .note.nv.tkinfo           --------------------------
	.section	.note.nv.tkinfo,"",@"SHT_NOTE"
	.sectionflags	@"SHF_NOTE_NV_TKINFO"
	.tkinfo
        /*0018*/ 	.word	0x00000002
        /*0030*/ 	.string	""
        /*0030*/ 	.string	"ptxas"
        /*0030*/ 	.string	"Cuda compilation tools, release 13.0, V13.0.88"
        /*0030*/ 	.string	"Build cuda_13.0.r13.0/compiler.36424714_0"
        /*0030*/ 	.string	"-arch sm_100 -m 64 "



//--------------------- .note.nv.cuinfo           --------------------------
	.section	.note.nv.cuinfo,"",@"SHT_NOTE"
	.sectionflags	@"SHF_NOTE_NV_CUINFO"
        /*0018*/ 	.short	0x0002
        /*001a*/ 	.short	0x0064
        /*001c*/ 	.short	0x0082
	.zero		2


//--------------------- .nv.info                  --------------------------
	.section	.nv.info,"",@"SHT_CUDA_INFO"
	.align	4


	//----- nvinfo : EIATTR_REGCOUNT
	.align		4
        /*0000*/ 	.byte	0x04, 0x2f
        /*0002*/ 	.short	(.L_1 - .L_0)
	.align		4
.L_0:
        /*0004*/ 	.word	index@(_Z10multMatrizPfS_S_ii)
        /*0008*/ 	.word	0x00000020


	//----- nvinfo : EIATTR_FRAME_SIZE
	.align		4
.L_1:
        /*000c*/ 	.byte	0x04, 0x11
        /*000e*/ 	.short	(.L_3 - .L_2)
	.align		4
.L_2:
        /*0010*/ 	.word	index@(_Z10multMatrizPfS_S_ii)
        /*0014*/ 	.word	0x00000000


	//----- nvinfo : EIATTR_MIN_STACK_SIZE
	.align		4
.L_3:
        /*0018*/ 	.byte	0x04, 0x12
        /*001a*/ 	.short	(.L_5 - .L_4)
	.align		4
.L_4:
        /*001c*/ 	.word	index@(_Z10multMatrizPfS_S_ii)
        /*0020*/ 	.word	0x00000000
.L_5:


//--------------------- .nv.compat                --------------------------
	.section	.nv.compat,"",@"SHT_CUDA_COMPAT_INFO"
	.align	4
        /*0000*/ 	.byte	0x02, 0x09, 0x00, 0x00, 0x02, 0x02, 0x01, 0x00, 0x02, 0x05, 0x05, 0x00, 0x03, 0x07, 0x01, 0x01
        /*0010*/ 	.byte	0x02, 0x03, 0x00, 0x00, 0x02, 0x06, 0x01, 0x00, 0x04, 0x0b, 0x08, 0x00, 0x09, 0x00, 0x00, 0x00
        /*0020*/ 	.byte	0x00, 0x00, 0x00, 0x00


//--------------------- .nv.info._Z10multMatrizPfS_S_ii --------------------------
	.section	.nv.info._Z10multMatrizPfS_S_ii,"",@"SHT_CUDA_INFO"
	.sectionflags	@""
	.align	4


	//----- nvinfo : EIATTR_CUDA_API_VERSION
	.align		4
        /*0000*/ 	.byte	0x04, 0x37
        /*0002*/ 	.short	(.L_7 - .L_6)
.L_6:
        /*0004*/ 	.word	0x00000082


	//----- nvinfo : EIATTR_KPARAM_INFO
	.align		4
.L_7:
        /*0008*/ 	.byte	0x04, 0x17
        /*000a*/ 	.short	(.L_9 - .L_8)
.L_8:
        /*000c*/ 	.word	0x00000000
        /*0010*/ 	.short	0x0004
        /*0012*/ 	.short	0x001c
        /*0014*/ 	.byte	0x00, 0xf0, 0x11, 0x00


	//----- nvinfo : EIATTR_KPARAM_INFO
	.align		4
.L_9:
        /*0018*/ 	.byte	0x04, 0x17
        /*001a*/ 	.short	(.L_11 - .L_10)
.L_10:
        /*001c*/ 	.word	0x00000000
        /*0020*/ 	.short	0x0003
        /*0022*/ 	.short	0x0018
        /*0024*/ 	.byte	0x00, 0xf0, 0x11, 0x00


	//----- nvinfo : EIATTR_KPARAM_INFO
	.align		4
.L_11:
        /*0028*/ 	.byte	0x04, 0x17
        /*002a*/ 	.short	(.L_13 - .L_12)
.L_12:
        /*002c*/ 	.word	0x00000000
        /*0030*/ 	.short	0x0002
        /*0032*/ 	.short	0x0010
        /*0034*/ 	.byte	0x00, 0xf5, 0x21, 0x00


	//----- nvinfo : EIATTR_KPARAM_INFO
	.align		4
.L_13:
        /*0038*/ 	.byte	0x04, 0x17
        /*003a*/ 	.short	(.L_15 - .L_14)
.L_14:
        /*003c*/ 	.word	0x00000000
        /*0040*/ 	.short	0x0001
        /*0042*/ 	.short	0x0008
        /*0044*/ 	.byte	0x00, 0xf5, 0x21, 0x00


	//----- nvinfo : EIATTR_KPARAM_INFO
	.align		4
.L_15:
        /*0048*/ 	.byte	0x04, 0x17
        /*004a*/ 	.short	(.L_17 - .L_16)
.L_16:
        /*004c*/ 	.word	0x00000000
        /*0050*/ 	.short	0x0000
        /*0052*/ 	.short	0x0000
        /*0054*/ 	.byte	0x00, 0xf5, 0x21, 0x00


	//----- nvinfo : EIATTR_SPARSE_MMA_MASK
	.align		4
.L_17:
        /*0058*/ 	.byte	0x03, 0x50
        /*005a*/ 	.short	0x0000


	//----- nvinfo : EIATTR_MAXREG_COUNT
	.align		4
        /*005c*/ 	.byte	0x03, 0x1b
        /*005e*/ 	.short	0x00ff


	//----- nvinfo : EIATTR_NUM_BARRIERS
	.align		4
        /*0060*/ 	.byte	0x02, 0x4c
        /*0062*/ 	.byte	0x01
	.zero		1


	//----- nvinfo : EIATTR_MERCURY_ISA_VERSION
	.align		4
        /*0064*/ 	.byte	0x03, 0x5f
        /*0066*/ 	.short	0x0101


	//----- nvinfo : EIATTR_VRC_CTA_INIT_COUNT
	.align		4
        /*0068*/ 	.byte	0x02, 0x4a
	.zero		1
	.zero		1


	//----- nvinfo : EIATTR_EXIT_INSTR_OFFSETS
	.align		4
        /*006c*/ 	.byte	0x04, 0x1c
        /*006e*/ 	.short	(.L_19 - .L_18)


	//   ....[0]....
.L_18:
        /*0070*/ 	.word	0x000018b0


	//----- nvinfo : EIATTR_CBANK_PARAM_SIZE
	.align		4
.L_19:
        /*0074*/ 	.byte	0x03, 0x19
        /*0076*/ 	.short	0x0020


	//----- nvinfo : EIATTR_PARAM_CBANK
	.align		4
        /*0078*/ 	.byte	0x04, 0x0a
        /*007a*/ 	.short	(.L_21 - .L_20)
	.align		4
.L_20:
        /*007c*/ 	.word	index@(.nv.constant0._Z10multMatrizPfS_S_ii)
        /*0080*/ 	.short	0x0380
        /*0082*/ 	.short	0x0020


	//----- nvinfo : EIATTR_SW_WAR
	.align		4
.L_21:
        /*0084*/ 	.byte	0x04, 0x36
        /*0086*/ 	.short	(.L_23 - .L_22)
.L_22:
        /*0088*/ 	.word	0x00000008
.L_23:


//--------------------- .nv.callgraph             --------------------------
	.section	.nv.callgraph,"",@"SHT_CUDA_CALLGRAPH"
	.align	4
	.sectionentsize	8
	.align		4
        /*0000*/ 	.word	0x00000000
	.align		4
        /*0004*/ 	.word	0xffffffff
	.align		4
        /*0008*/ 	.word	0x00000000
	.align		4
        /*000c*/ 	.word	0xfffffffe
	.align		4
        /*0010*/ 	.word	0x00000000
	.align		4
        /*0014*/ 	.word	0xfffffffd
	.align		4
        /*0018*/ 	.word	0x00000000
	.align		4
        /*001c*/ 	.word	0xfffffffc


//--------------------- .text._Z10multMatrizPfS_S_ii --------------------------
	.section	.text._Z10multMatrizPfS_S_ii,"ax",@progbits
	.align	128
        .global         _Z10multMatrizPfS_S_ii
        .type           _Z10multMatrizPfS_S_ii,@function
        .size           _Z10multMatrizPfS_S_ii,(.L_x_5 - _Z10multMatrizPfS_S_ii)
        .other          _Z10multMatrizPfS_S_ii,@"STO_CUDA_ENTRY STV_DEFAULT"
_Z10multMatrizPfS_S_ii:
.text._Z10multMatrizPfS_S_ii:
[----:B------:R-:W-:Y:S01]  /*0000*/  LDC R1, c[0x0][0x37c] ;  /* 0x0000df00ff017b82 */ /* 0x000fe20000000800 */
[----:B------:R-:W0:Y:S01]  /*0010*/  S2R R0, SR_TID.X ;  /* 0x0000000000007919 */ /* 0x000e220000002100 */
[----:B------:R-:W1:Y:S06]  /*0020*/  LDCU UR11, c[0x0][0x398] ;  /* 0x00007300ff0b77ac */ /* 0x000e6c0008000800 */
[----:B------:R-:W0:Y:S01]  /*0030*/  LDC R3, c[0x0][0x360] ;  /* 0x0000d800ff037b82 */ /* 0x000e220000000800 */
[----:B------:R-:W-:Y:S01]  /*0040*/  HFMA2 R20, -RZ, RZ, 0, 0 ;  /* 0x00000000ff147431 */ /* 0x000fe200000001ff */
[----:B------:R-:W2:Y:S01]  /*0050*/  S2R R2, SR_TID.Y ;  /* 0x0000000000027919 */ /* 0x000ea20000002200 */
[----:B------:R-:W3:Y:S05]  /*0060*/  LDCU.64 UR12, c[0x0][0x358] ;  /* 0x00006b00ff0c77ac */ /* 0x000eea0008000a00 */
[----:B------:R-:W0:Y:S08]  /*0070*/  S2UR UR4, SR_CTAID.X ;  /* 0x00000000000479c3 */ /* 0x000e300000002500 */
[----:B------:R-:W2:Y:S01]  /*0080*/  S2UR UR5, SR_CTAID.Y ;  /* 0x00000000000579c3 */ /* 0x000ea20000002600 */
[----:B-1----:R-:W-:-:S07]  /*0090*/  UISETP.GE.AND UP0, UPT, UR11, 0x1, UPT ;  /* 0x000000010b00788c */ /* 0x002fce000bf06270 */
[----:B------:R-:W2:Y:S01]  /*00a0*/  LDC R19, c[0x0][0x364] ;  /* 0x0000d900ff137b82 */ /* 0x000ea20000000800 */
[----:B0-----:R-:W-:Y:S02]  /*00b0*/  IMAD R16, R3, UR4, R0 ;  /* 0x0000000403107c24 */ /* 0x001fe4000f8e0200 */
[----:B--2---:R-:W-:Y:S01]  /*00c0*/  IMAD R19, R19, UR5, R2 ;  /* 0x0000000513137c24 */ /* 0x004fe2000f8e0202 */
[----:B---3--:R-:W-:Y:S06]  /*00d0*/  BRA.U !UP0, `(.L_x_0) ;  /* 0x0000001508e07547 */ /* 0x008fec000b800000 */
[----:B------:R-:W0:Y:S01]  /*00e0*/  S2UR UR7, SR_CgaCtaId ;  /* 0x00000000000779c3 */ /* 0x000e220000008800 */
[----:B------:R-:W-:Y:S02]  /*00f0*/  UISETP.GE.U32.AND UP1, UPT, UR11, 0x31, UPT ;  /* 0x000000310b00788c */ /* 0x000fe4000bf26070 */
[----:B------:R-:W-:Y:S01]  /*0100*/  IMAD R3, R16, UR11, R2 ;  /* 0x0000000b10037c24 */ /* 0x000fe2000f8e0202 */
[----:B------:R-:W-:Y:S01]  /*0110*/  UMOV UR5, 0x400 ;  /* 0x0000040000057882 */ /* 0x000fe20000000000 */
[----:B------:R-:W-:Y:S01]  /*0120*/  UIADD3 UR9, UPT, UPT, UR11, -0x1, URZ ;  /* 0xffffffff0b097890 */ /* 0x000fe2000fffe0ff */
[----:B------:R-:W-:Y:S01]  /*0130*/  MOV R20, RZ ;  /* 0x000000ff00147202 */ /* 0x000fe20000000f00 */
[----:B------:R-:W-:Y:S02]  /*0140*/  UMOV UR4, URZ ;  /* 0x000000ff00047c82 */ /* 0x000fe40008000000 */
[----:B------:R-:W-:-:S04]  /*0150*/  ULEA.HI UR6, UR9, 0x1, URZ, 0x1c ;  /* 0x0000000109067891 */ /* 0x000fc8000f8fe0ff */
[----:B------:R-:W-:Y:S02]  /*0160*/  ULOP3.LUT UP0, UR10, UR6, 0x3, URZ, 0xc0, !UPT ;  /* 0x00000003060a7892 */ /* 0x000fe4000f80c0ff */
[----:B0-----:R-:W-:-:S06]  /*0170*/  ULEA UR8, UR7, UR5, 0x18 ;  /* 0x0000000507087291 */ /* 0x001fcc000f8ec0ff */
[----:B------:R-:W-:Y:S01]  /*0180*/  LEA R17, R0, UR8, 0x6 ;  /* 0x0000000800117c11 */ /* 0x000fe2000f8e30ff */
[----:B------:R-:W-:Y:S06]  /*0190*/  BRA.U !UP1, `(.L_x_1) ;  /* 0x0000000d09287547 */ /* 0x000fec000b800000 */
[----:B------:R-:W0:Y:S01]  /*01a0*/  LDC R12, c[0x0][0x39c] ;  /* 0x0000e700ff0c7b82 */ /* 0x000e220000000800 */
[----:B------:R-:W-:Y:S01]  /*01b0*/  UIADD3 UR5, UPT, UPT, UR5, 0x400, URZ ;  /* 0x0000040005057890 */ /* 0x000fe2000fffe0ff */
[C---:B------:R-:W-:Y:S01]  /*01c0*/  IADD3 R27, PT, PT, R0.reuse, 0x10, RZ ;  /* 0x00000010001b7810 */ /* 0x040fe20007ffe0ff */
[----:B------:R-:W-:Y:S01]  /*01d0*/  HFMA2 R20, -RZ, RZ, 0, 0 ;  /* 0x00000000ff147431 */ /* 0x000fe200000001ff */
[C---:B------:R-:W-:Y:S01]  /*01e0*/  IADD3 R25, PT, PT, R0.reuse, 0x20, RZ ;  /* 0x0000002000197810 */ /* 0x040fe20007ffe0ff */
[----:B------:R-:W-:Y:S01]  /*01f0*/  ULEA UR5, UR7, UR5, 0x18 ;  /* 0x0000000507057291 */ /* 0x000fe2000f8ec0ff */
[----:B------:R-:W-:Y:S01]  /*0200*/  IADD3 R23, PT, PT, R0, 0x30, RZ ;  /* 0x0000003000177810 */ /* 0x000fe20007ffe0ff */
[----:B------:R-:W-:Y:S01]  /*0210*/  ULOP3.LUT UR6, UR6, 0x1ffffffc, URZ, 0xc0, !UPT ;  /* 0x1ffffffc06067892 */ /* 0x000fe2000f8ec0ff */
[----:B------:R-:W-:Y:S01]  /*0220*/  MOV R18, R3 ;  /* 0x0000000300127202 */ /* 0x000fe20000000f00 */
[----:B------:R-:W-:Y:S01]  /*0230*/  UMOV UR4, URZ ;  /* 0x000000ff00047c82 */ /* 0x000fe20008000000 */
[C---:B------:R-:W-:Y:S01]  /*0240*/  LEA R14, R2.reuse, R17, 0x2 ;  /* 0x00000011020e7211 */ /* 0x040fe200078e10ff */
[----:B------:R-:W-:Y:S01]  /*0250*/  UIADD3 UR6, UPT, UPT, -UR6, URZ, URZ ;  /* 0x000000ff06067290 */ /* 0x000fe2000fffe1ff */
[----:B------:R-:W-:-:S04]  /*0260*/  LEA R15, R2, UR5, 0x2 ;  /* 0x00000005020f7c11 */ /* 0x000fc8000f8e10ff */
[C---:B------:R-:W-:Y:S01]  /*0270*/  LEA R13, R0.reuse, R15, 0x6 ;  /* 0x0000000f000d7211 */ /* 0x040fe200078e30ff */
[-CC-:B0-----:R-:W-:Y:S02]  /*0280*/  IMAD R27, R27, R12.reuse, R19.reuse ;  /* 0x0000000c1b1b7224 */ /* 0x181fe400078e0213 */
[-CC-:B------:R-:W-:Y:S02]  /*0290*/  IMAD R25, R25, R12.reuse, R19.reuse ;  /* 0x0000000c19197224 */ /* 0x180fe400078e0213 */
[-CC-:B------:R-:W-:Y:S02]  /*02a0*/  IMAD R23, R23, R12.reuse, R19.reuse ;  /* 0x0000000c17177224 */ /* 0x180fe400078e0213 */
[----:B------:R-:W-:-:S07]  /*02b0*/  IMAD R21, R0, R12, R19 ;  /* 0x0000000c00157224 */ /* 0x000fce00078e0213 */
.L_x_2:
[----:B------:R-:W0:Y:S08]  /*02c0*/  LDC.64 R28, c[0x0][0x380] ;  /* 0x0000e000ff1c7b82 */ /* 0x000e300000000a00 */
[----:B------:R-:W1:Y:S01]  /*02d0*/  LDC.64 R8, c[0x0][0x388] ;  /* 0x0000e200ff087b82 */ /* 0x000e620000000a00 */
[----:B0-----:R-:W-:-:S05]  /*02e0*/  IMAD.WIDE R28, R18, 0x4, R28 ;  /* 0x00000004121c7825 */ /* 0x001fca00078e021c */
[----:B------:R-:W2:Y:S01]  /*02f0*/  LDG.E R22, desc[UR12][R28.64] ;  /* 0x0000000c1c167981 */ /* 0x000ea2000c1e1900 */
[----:B-1----:R-:W-:-:S06]  /*0300*/  IMAD.WIDE R10, R21, 0x4, R8 ;  /* 0x00000004150a7825 */ /* 0x002fcc00078e0208 */
[----:B------:R-:W3:Y:S04]  /*0310*/  LDG.E R10, desc[UR12][R10.64] ;  /* 0x0000000c0a0a7981 */ /* 0x000ee8000c1e1900 */
[----:B--2---:R-:W-:Y:S04]  /*0320*/  STS [R14], R22 ;  /* 0x000000160e007388 */ /* 0x004fe80000000800 */
[----:B---3--:R-:W-:Y:S01]  /*0330*/  STS [R13], R10 ;  /* 0x0000000a0d007388 */ /* 0x008fe20000000800 */
[----:B------:R-:W-:Y:S06]  /*0340*/  BAR.SYNC.DEFER_BLOCKING 0x0 ;  /* 0x0000000000007b1d */ /* 0x000fec0000010000 */
[----:B------:R-:W-:Y:S04]  /*0350*/  LDS R24, [R15] ;  /* 0x000000000f187984 */ /* 0x000fe80000000800 */
[----:B------:R-:W0:Y:S04]  /*0360*/  LDS.128 R4, [R17] ;  /* 0x0000000011047984 */ /* 0x000e280000000c00 */
[----:B------:R-:W1:Y:S04]  /*0370*/  LDS R26, [R15+0x40] ;  /* 0x000040000f1a7984 */ /* 0x000e680000000800 */
[----:B------:R-:W-:Y:S01]  /*0380*/  LDS R10, [R15+0x140] ;  /* 0x000140000f0a7984 */ /* 0x000fe20000000800 */
[----:B0-----:R-:W-:-:S03]  /*0390*/  FFMA R4, R4, R24, R20 ;  /* 0x0000001804047223 */ /* 0x001fc60000000014 */
[----:B------:R-:W0:Y:S04]  /*03a0*/  LDS R20, [R15+0x80] ;  /* 0x000080000f147984 */ /* 0x000e280000000800 */
[----:B------:R-:W2:Y:S01]  /*03b0*/  LDS R24, [R15+0xc0] ;  /* 0x0000c0000f187984 */ /* 0x000ea20000000800 */
[----:B-1----:R-:W-:-:S04]  /*03c0*/  FFMA R5, R26, R5, R4 ;  /* 0x000000051a057223 */ /* 0x002fc80000000004 */
[----:B0-----:R-:W-:Y:S02]  /*03d0*/  FFMA R6, R20, R6, R5 ;  /* 0x0000000614067223 */ /* 0x001fe40000000005 */
[----:B------:R-:W-:Y:S02]  /*03e0*/  LDS R20, [R15+0x100] ;  /* 0x000100000f147984 */ /* 0x000fe40000000800 */
[----:B--2---:R-:W-:Y:S02]  /*03f0*/  FFMA R11, R24, R7, R6 ;  /* 0x00000007180b7223 */ /* 0x004fe40000000006 */
[----:B------:R-:W0:Y:S02]  /*0400*/  LDS.128 R4, [R17+0x10] ;  /* 0x0000100011047984 */ /* 0x000e240000000c00 */
[----:B0-----:R-:W-:Y:S02]  /*0410*/  FFMA R4, R4, R20, R11 ;  /* 0x0000001404047223 */ /* 0x001fe4000000000b */
[----:B------:R-:W0:Y:S04]  /*0420*/  LDS R20, [R15+0x180] ;  /* 0x000180000f147984 */ /* 0x000e280000000800 */
[----:B------:R-:W1:Y:S01]  /*0430*/  LDS R11, [R15+0x1c0] ;  /* 0x0001c0000f0b7984 */ /* 0x000e620000000800 */
[----:B------:R-:W-:-:S03]  /*0440*/  FFMA R5, R10, R5, R4 ;  /* 0x000000050a057223 */ /* 0x000fc60000000004 */
[----:B------:R-:W-:Y:S01]  /*0450*/  LDS R10, [R15+0x200] ;  /* 0x000200000f0a7984 */ /* 0x000fe20000000800 */
[----:B0-----:R-:W-:-:S03]  /*0460*/  FFMA R6, R20, R6, R5 ;  /* 0x0000000614067223 */ /* 0x001fc60000000005 */
[----:B------:R-:W-:Y:S01]  /*0470*/  LDS R20, [R15+0x240] ;  /* 0x000240000f147984 */ /* 0x000fe20000000800 */
[----:B-1----:R-:W-:-:S03]  /*0480*/  FFMA R11, R11, R7, R6 ;  /* 0x000000070b0b7223 */ /* 0x002fc60000000006 */
        /* <DEDUP_REMOVED lines=11> */
[----:B------:R-:W0:Y:S02]  /*0540*/  LDS R10, [R15+0x380] ;  /* 0x000380000f0a7984 */ /* 0x000e240000000800 */
[----:B------:R-:W-:-:S04]  /*0550*/  FFMA R5, R20, R5, R4 ;  /* 0x0000000514057223 */ /* 0x000fc80000000004 */
[----:B0-----:R-:W-:Y:S02]  /*0560*/  FFMA R6, R10, R6, R5 ;  /* 0x000000060a067223 */ /* 0x001fe40000000005 */
[----:B------:R-:W0:Y:S01]  /*0570*/  LDS R5, [R15+0x3c0] ;  /* 0x0003c0000f057984 */ /* 0x000e220000000800 */
[----:B------:R-:W-:Y:S01]  /*0580*/  BAR.SYNC.DEFER_BLOCKING 0x0 ;  /* 0x0000000000007b1d */ /* 0x000fe20000010000 */
[----:B------:R-:W-:-:S05]  /*0590*/  IMAD.WIDE R10, R27, 0x4, R8 ;  /* 0x000000041b0a7825 */ /* 0x000fca00078e0208 */
[----:B------:R-:W2:Y:S04]  /*05a0*/  LDG.E R22, desc[UR12][R28.64+0x40] ;  /* 0x0000400c1c167981 */ /* 0x000ea8000c1e1900 */
[----:B------:R-:W3:Y:S01]  /*05b0*/  LDG.E R10, desc[UR12][R10.64] ;  /* 0x0000000c0a0a7981 */ /* 0x000ee2000c1e1900 */
[----:B0-----:R-:W-:-:S03]  /*05c0*/  FFMA R20, R5, R7, R6 ;  /* 0x0000000705147223 */ /* 0x001fc60000000006 */
        /* <DEDUP_REMOVED lines=75> */
[----:B------:R-:W0:Y:S01]  /*0a80*/  LDS.128 R4, [R17+0x30] ;  /* 0x0000300011047984 */ /* 0x000e220000000c00 */
[----:B------:R-:W-:-:S04]  /*0a90*/  IMAD.WIDE R8, R23, 0x4, R8 ;  /* 0x0000000417087825 */ /* 0x000fc800078e0208 */
[----:B0-----:R-:W-:Y:S02]  /*0aa0*/  FFMA R10, R4, R10, R11 ;  /* 0x0000000a040a7223 */ /* 0x001fe4000000000b */
[----:B------:R-:W0:Y:S04]  /*0ab0*/  LDS R11, [R15+0x340] ;  /* 0x000340000f0b7984 */ /* 0x000e280000000800 */
[----:B------:R-:W1:Y:S01]  /*0ac0*/  LDS R4, [R15+0x3c0] ;  /* 0x0003c0000f047984 */ /* 0x000e620000000800 */
[----:B------:R-:W-:Y:S06]  /*0ad0*/  BAR.SYNC.DEFER_BLOCKING 0x0 ;  /* 0x0000000000007b1d */ /* 0x000fec0000010000 */
[----:B------:R-:W2:Y:S04]  /*0ae0*/  LDG.E R29, desc[UR12][R28.64+0xc0] ;  /* 0x0000c00c1c1d7981 */ /* 0x000ea8000c1e1900 */
[----:B------:R-:W3:Y:S01]  /*0af0*/  LDG.E R26, desc[UR12][R8.64] ;  /* 0x0000000c081a7981 */ /* 0x000ee2000c1e1900 */
[----:B0-----:R-:W-:-:S04]  /*0b00*/  FFMA R5, R11, R5, R10 ;  /* 0x000000050b057223 */ /* 0x001fc8000000000a */
[----:B------:R-:W-:-:S04]  /*0b10*/  FFMA R5, R20, R6, R5 ;  /* 0x0000000614057223 */ /* 0x000fc80000000005 */
[----:B-1----:R-:W-:Y:S01]  /*0b20*/  FFMA R5, R4, R7, R5 ;  /* 0x0000000704057223 */ /* 0x002fe20000000005 */
[----:B------:R-:W-:-:S04]  /*0b30*/  UIADD3 UR6, UPT, UPT, UR6, 0x4, URZ ;  /* 0x0000000406067890 */ /* 0x000fc8000fffe0ff */
[----:B------:R-:W-:Y:S01]  /*0b40*/  UISETP.NE.AND UP1, UPT, UR6, URZ, UPT ;  /* 0x000000ff0600728c */ /* 0x000fe2000bf25270 */
[----:B------:R-:W-:Y:S02]  /*0b50*/  IADD3 R18, PT, PT, R18, 0x40, RZ ;  /* 0x0000004012127810 */ /* 0x000fe40007ffe0ff */
[C---:B------:R-:W-:Y:S02]  /*0b60*/  LEA R27, R12.reuse, R27, 0x6 ;  /* 0x0000001b0c1b7211 */ /* 0x040fe400078e30ff */
[C---:B------:R-:W-:Y:S02]  /*0b70*/  LEA R25, R12.reuse, R25, 0x6 ;  /* 0x000000190c197211 */ /* 0x040fe400078e30ff */
[C---:B------:R-:W-:Y:S02]  /*0b80*/  LEA R23, R12.reuse, R23, 0x6 ;  /* 0x000000170c177211 */ /* 0x040fe400078e30ff */
[----:B------:R-:W-:Y:S01]  /*0b90*/  LEA R21, R12, R21, 0x6 ;  /* 0x000000150c157211 */ /* 0x000fe200078e30ff */
[----:B------:R-:W-:Y:S01]  /*0ba0*/  UIADD3 UR4, UPT, UPT, UR4, 0x40, URZ ;  /* 0x0000004004047890 */ /* 0x000fe2000fffe0ff */
[----:B--2---:R-:W-:Y:S04]  /*0bb0*/  STS [R14], R29 ;  /* 0x0000001d0e007388 */ /* 0x004fe80000000800 */
[----:B---3--:R-:W-:Y:S01]  /*0bc0*/  STS [R13], R26 ;  /* 0x0000001a0d007388 */ /* 0x008fe20000000800 */
[----:B------:R-:W-:Y:S06]  /*0bd0*/  BAR.SYNC.DEFER_BLOCKING 0x0 ;  /* 0x0000000000007b1d */ /* 0x000fec0000010000 */
[----:B------:R-:W-:Y:S04]  /*0be0*/  LDS R22, [R15] ;  /* 0x000000000f167984 */ /* 0x000fe80000000800 */
[----:B------:R-:W0:Y:S04]  /*0bf0*/  LDS.128 R8, [R17] ;  /* 0x0000000011087984 */ /* 0x000e280000000c00 */
[----:B------:R-:W1:Y:S04]  /*0c00*/  LDS R24, [R15+0x40] ;  /* 0x000040000f187984 */ /* 0x000e680000000800 */
[----:B------:R-:W2:Y:S04]  /*0c10*/  LDS R20, [R15+0x80] ;  /* 0x000080000f147984 */ /* 0x000ea80000000800 */
[----:B------:R-:W-:Y:S01]  /*0c20*/  LDS R29, [R15+0x180] ;  /* 0x000180000f1d7984 */ /* 0x000fe20000000800 */
[----:B0-----:R-:W-:-:S03]  /*0c30*/  FFMA R5, R8, R22, R5 ;  /* 0x0000001608057223 */ /* 0x001fc60000000005 */
[----:B------:R-:W0:Y:S01]  /*0c40*/  LDS R8, [R15+0xc0] ;  /* 0x0000c0000f087984 */ /* 0x000e220000000800 */
[----:B-1----:R-:W-:-:S03]  /*0c50*/  FFMA R9, R24, R9, R5 ;  /* 0x0000000918097223 */ /* 0x002fc60000000005 */
[----:B------:R-:W-:Y:S04]  /*0c60*/  LDS R24, [R15+0x100] ;  /* 0x000100000f187984 */ /* 0x000fe80000000800 */
[----:B------:R-:W1:Y:S04]  /*0c70*/  LDS.128 R4, [R17+0x10] ;  /* 0x0000100011047984 */ /* 0x000e680000000c00 */
[----:B------:R-:W3:Y:S01]  /*0c80*/  LDS R22, [R15+0x140] ;  /* 0x000140000f167984 */ /* 0x000ee20000000800 */
[----:B--2---:R-:W-:-:S03]  /*0c90*/  FFMA R9, R20, R10, R9 ;  /* 0x0000000a14097223 */ /* 0x004fc60000000009 */
[----:B------:R-:W-:Y:S01]  /*0ca0*/  LDS R20, [R15+0x240] ;  /* 0x000240000f147984 */ /* 0x000fe20000000800 */
[----:B0-----:R-:W-:-:S04]  /*0cb0*/  FFMA R9, R8, R11, R9 ;  /* 0x0000000b08097223 */ /* 0x001fc80000000009 */
[----:B-1----:R-:W-:Y:S02]  /*0cc0*/  FFMA R9, R4, R24, R9 ;  /* 0x0000001804097223 */ /* 0x002fe40000000009 */
[----:B------:R-:W0:Y:S02]  /*0cd0*/  LDS R4, [R15+0x1c0] ;  /* 0x0001c0000f047984 */ /* 0x000e240000000800 */
[----:B---3--:R-:W-:Y:S02]  /*0ce0*/  FFMA R22, R22, R5, R9 ;  /* 0x0000000516167223 */ /* 0x008fe40000000009 */
[----:B------:R-:W-:Y:S04]  /*0cf0*/  LDS R24, [R15+0x200] ;  /* 0x000200000f187984 */ /* 0x000fe80000000800 */
[----:B------:R-:W1:Y:S01]  /*0d00*/  LDS.128 R8, [R17+0x20] ;  /* 0x0000200011087984 */ /* 0x000e620000000c00 */
[----:B------:R-:W-:-:S03]  /*0d10*/  FFMA R5, R29, R6, R22 ;  /* 0x000000061d057223 */ /* 0x000fc60000000016 */
[----:B------:R-:W2:Y:S04]  /*0d20*/  LDS R29, [R15+0x280] ;  /* 0x000280000f1d7984 */ /* 0x000ea80000000800 */
[----:B------:R-:W-:Y:S01]  /*0d30*/  LDS R22, [R15+0x380] ;  /* 0x000380000f167984 */ /* 0x000fe20000000800 */
[----:B0-----:R-:W-:-:S04]  /*0d40*/  FFMA R5, R4, R7, R5 ;  /* 0x0000000704057223 */ /* 0x001fc80000000005 */
[----:B-1----:R-:W-:Y:S02]  /*0d50*/  FFMA R5, R8, R24, R5 ;  /* 0x0000001808057223 */ /* 0x002fe40000000005 */
[----:B------:R-:W0:Y:S02]  /*0d60*/  LDS R8, [R15+0x2c0] ;  /* 0x0002c0000f087984 */ /* 0x000e240000000800 */
[----:B------:R-:W-:Y:S02]  /*0d70*/  FFMA R20, R20, R9, R5 ;  /* 0x0000000914147223 */ /* 0x000fe40000000005 */
[----:B------:R-:W-:Y:S04]  /*0d80*/  LDS R9, [R15+0x300] ;  /* 0x000300000f097984 */ /* 0x000fe80000000800 */
[----:B------:R-:W1:Y:S01]  /*0d90*/  LDS.128 R4, [R17+0x30] ;  /* 0x0000300011047984 */ /* 0x000e620000000c00 */
[----:B--2---:R-:W-:-:S03]  /*0da0*/  FFMA R29, R29, R10, R20 ;  /* 0x0000000a1d1d7223 */ /* 0x004fc60000000014 */
[----:B------:R-:W2:Y:S04]  /*0db0*/  LDS R10, [R15+0x340] ;  /* 0x000340000f0a7984 */ /* 0x000ea80000000800 */
[----:B------:R-:W3:Y:S01]  /*0dc0*/  LDS R20, [R15+0x3c0] ;  /* 0x0003c0000f147984 */ /* 0x000ee20000000800 */
[----:B0-----:R-:W-:-:S04]  /*0dd0*/  FFMA R11, R8, R11, R29 ;  /* 0x0000000b080b7223 */ /* 0x001fc8000000001d */
[----:B-1----:R-:W-:-:S04]  /*0de0*/  FFMA R4, R4, R9, R11 ;  /* 0x0000000904047223 */ /* 0x002fc8000000000b */
[----:B--2---:R-:W-:-:S04]  /*0df0*/  FFMA R5, R10, R5, R4 ;  /* 0x000000050a057223 */ /* 0x004fc80000000004 */
[----:B------:R-:W-:-:S04]  /*0e00*/  FFMA R5, R22, R6, R5 ;  /* 0x0000000616057223 */ /* 0x000fc80000000005 */
[----:B---3--:R-:W-:Y:S01]  /*0e10*/  FFMA R20, R20, R7, R5 ;  /* 0x0000000714147223 */ /* 0x008fe20000000005 */
[----:B------:R-:W-:Y:S06]  /*0e20*/  BAR.SYNC.DEFER_BLOCKING 0x0 ;  /* 0x0000000000007b1d */ /* 0x000fec0000010000 */
[----:B------:R-:W-:Y:S05]  /*0e30*/  BRA.U UP1, `(.L_x_2) ;  /* 0xfffffff501207547 */ /* 0x000fea000b83ffff */
.L_x_1:
[----:B------:R-:W-:Y:S05]  /*0e40*/  BRA.U !UP0, `(.L_x_0) ;  /* 0x0000000908847547 */ /* 0x000fea000b800000 */
[----:B------:R-:W-:Y:S02]  /*0e50*/  UISETP.NE.AND UP1, UPT, UR10, 0x1, UPT ;  /* 0x000000010a00788c */ /* 0x000fe4000bf25270 */
[----:B------:R-:W-:Y:S01]  /*0e60*/  ULOP3.LUT UP0, URZ, UR9, 0x10, URZ, 0xc0, !UPT ;  /* 0x0000001009ff7892 */ /* 0x000fe2000f80c0ff */
[----:B------:R-:W-:-:S06]  /*0e70*/  UMOV UR6, 0x400 ;  /* 0x0000040000067882 */ /* 0x000fcc0000000000 */
[----:B------:R-:W-:Y:S05]  /*0e80*/  BRA.U !UP1, `(.L_x_3) ;  /* 0x0000000509947547 */ /* 0x000fea000b800000 */
[----:B------:R-:W0:Y:S01]  /*0e90*/  LDC.64 R22, c[0x0][0x380] ;  /* 0x0000e000ff167b82 */ /* 0x000e220000000a00 */
[----:B------:R-:W1:Y:S01]  /*0ea0*/  LDCU UR8, c[0x0][0x39c] ;  /* 0x00007380ff0877ac */ /* 0x000e620008000800 */
[----:B------:R-:W-:Y:S02]  /*0eb0*/  IADD3 R14, PT, PT, R0, UR4, RZ ;  /* 0x00000004000e7c10 */ /* 0x000fe4000fffe0ff */
[----:B------:R-:W-:-:S04]  /*0ec0*/  IADD3 R5, PT, PT, R3, UR4, RZ ;  /* 0x0000000403057c10 */ /* 0x000fc8000fffe0ff */
[----:B------:R-:W2:Y:S01]  /*0ed0*/  LDC.64 R12, c[0x0][0x388] ;  /* 0x0000e200ff0c7b82 */ /* 0x000ea20000000a00 */
[----:B-1----:R-:W-:Y:S02]  /*0ee0*/  IMAD R7, R14, UR8, R19 ;  /* 0x000000080e077c24 */ /* 0x002fe4000f8e0213 */
[----:B0-----:R-:W-:-:S04]  /*0ef0*/  IMAD.WIDE R22, R5, 0x4, R22 ;  /* 0x0000000405167825 */ /* 0x001fc800078e0216 */
[----:B--2---:R-:W-:Y:S02]  /*0f00*/  IMAD.WIDE R4, R7, 0x4, R12 ;  /* 0x0000000407047825 */ /* 0x004fe400078e020c */
[----:B------:R-:W2:Y:S04]  /*0f10*/  LDG.E R7, desc[UR12][R22.64] ;  /* 0x0000000c16077981 */ /* 0x000ea8000c1e1900 */
[----:B------:R-:W3:Y:S01]  /*0f20*/  LDG.E R25, desc[UR12][R4.64] ;  /* 0x0000000c04197981 */ /* 0x000ee2000c1e1900 */
[----:B------:R-:W-:Y:S01]  /*0f30*/  UIADD3 UR5, UPT, UPT, UR6, 0x400, URZ ;  /* 0x0000040006057890 */ /* 0x000fe2000fffe0ff */
[----:B------:R-:W-:Y:S02]  /*0f40*/  LEA R24, R2, R17, 0x2 ;  /* 0x0000001102187211 */ /* 0x000fe400078e10ff */
[----:B------:R-:W-:Y:S01]  /*0f50*/  IADD3 R14, PT, PT, R14, 0x10, RZ ;  /* 0x000000100e0e7810 */ /* 0x000fe20007ffe0ff */
[----:B------:R-:W-:-:S06]  /*0f60*/  ULEA UR5, UR7, UR5, 0x18 ;  /* 0x0000000507057291 */ /* 0x000fcc000f8ec0ff */
[----:B------:R-:W-:-:S04]  /*0f70*/  LEA R21, R2, UR5, 0x2 ;  /* 0x0000000502157c11 */ /* 0x000fc8000f8e10ff */
[----:B------:R-:W-:Y:S01]  /*0f80*/  LEA R18, R0, R21, 0x6 ;  /* 0x0000001500127211 */ /* 0x000fe200078e30ff */
[----:B--2---:R-:W-:Y:S04]  /*0f90*/  STS [R24], R7 ;  /* 0x0000000718007388 */ /* 0x004fe80000000800 */
[----:B---3--:R-:W-:Y:S01]  /*0fa0*/  STS [R18], R25 ;  /* 0x0000001912007388 */ /* 0x008fe20000000800 */
[----:B------:R-:W-:Y:S06]  /*0fb0*/  BAR.SYNC.DEFER_BLOCKING 0x0 ;  /* 0x0000000000007b1d */ /* 0x000fec0000010000 */
[----:B------:R-:W-:Y:S04]  /*0fc0*/  LDS R27, [R21] ;  /* 0x00000000151b7984 */ /* 0x000fe80000000800 */
[----:B------:R-:W0:Y:S04]  /*0fd0*/  LDS.128 R8, [R17] ;  /* 0x0000000011087984 */ /* 0x000e280000000c00 */
[----:B------:R-:W1:Y:S04]  /*0fe0*/  LDS R5, [R21+0x40] ;  /* 0x0000400015057984 */ /* 0x000e680000000800 */
[----:B------:R-:W2:Y:S04]  /*0ff0*/  LDS R15, [R21+0x80] ;  /* 0x00008000150f7984 */ /* 0x000ea80000000800 */
[----:B------:R-:W-:Y:S04]  /*1000*/  LDS R25, [R21+0x280] ;  /* 0x0002800015197984 */ /* 0x000fe80000000800 */
[----:B------:R-:W-:Y:S01]  /*1010*/  LDS R29, [R21+0x300] ;  /* 0x00030000151d7984 */ /* 0x000fe20000000800 */
[----:B0-----:R-:W-:-:S03]  /*1020*/  FFMA R8, R8, R27, R20 ;  /* 0x0000001b08087223 */ /* 0x001fc60000000014 */
[----:B------:R-:W0:Y:S01]  /*1030*/  LDS R27, [R21+0xc0] ;  /* 0x0000c000151b7984 */ /* 0x000e220000000800 */
[----:B-1----:R-:W-:-:S03]  /*1040*/  FFMA R20, R5, R9, R8 ;  /* 0x0000000905147223 */ /* 0x002fc60000000008 */
[----:B------:R-:W-:Y:S01]  /*1050*/  LDS R9, [R21+0x100] ;  /* 0x0001000015097984 */ /* 0x000fe20000000800 */
[----:B--2---:R-:W-:-:S03]  /*1060*/  FFMA R10, R15, R10, R20 ;  /* 0x0000000a0f0a7223 */ /* 0x004fc60000000014 */
[----:B------:R-:W1:Y:S04]  /*1070*/  LDS.128 R4, [R17+0x10] ;  /* 0x0000100011047984 */ /* 0x000e680000000c00 */
[----:B------:R-:W2:Y:S04]  /*1080*/  LDS R8, [R21+0x140] ;  /* 0x0001400015087984 */ /* 0x000ea80000000800 */
[----:B------:R-:W3:Y:S04]  /*1090*/  LDS R15, [R21+0x180] ;  /* 0x00018000150f7984 */ /* 0x000ee80000000800 */
[----:B------:R-:W-:Y:S01]  /*10a0*/  LDS R20, [R21+0x240] ;  /* 0x0002400015147984 */ /* 0x000fe20000000800 */
[----:B0-----:R-:W-:-:S04]  /*10b0*/  FFMA R11, R27, R11, R10 ;  /* 0x0000000b1b0b7223 */ /* 0x001fc8000000000a */
[----:B-1----:R-:W-:Y:S02]  /*10c0*/  FFMA R9, R4, R9, R11 ;  /* 0x0000000904097223 */ /* 0x002fe4000000000b */
[----:B------:R-:W0:Y:S02]  /*10d0*/  LDS R4, [R21+0x1c0] ;  /* 0x0001c00015047984 */ /* 0x000e240000000800 */
[----:B--2---:R-:W-:Y:S02]  /*10e0*/  FFMA R26, R8, R5, R9 ;  /* 0x00000005081a7223 */ /* 0x004fe40000000009 */
[----:B------:R-:W-:Y:S02]  /*10f0*/  LDS R5, [R21+0x200] ;  /* 0x0002000015057984 */ /* 0x000fe40000000800 */
[----:B---3--:R-:W-:Y:S02]  /*1100*/  FFMA R15, R15, R6, R26 ;  /* 0x000000060f0f7223 */ /* 0x008fe4000000001a */
[----:B------:R-:W1:Y:S02]  /*1110*/  LDS.128 R8, [R17+0x20] ;  /* 0x0000200011087984 */ /* 0x000e640000000c00 */
[----:B0-----:R-:W-:-:S04]  /*1120*/  FFMA R7, R4, R7, R15 ;  /* 0x0000000704077223 */ /* 0x001fc8000000000f */
[----:B-1----:R-:W-:Y:S01]  /*1130*/  FFMA R5, R8, R5, R7 ;  /* 0x0000000508057223 */ /* 0x002fe20000000007 */
[----:B------:R-:W-:Y:S01]  /*1140*/  IMAD R7, R14, UR8, R19 ;  /* 0x000000080e077c24 */ /* 0x000fe2000f8e0213 */
[----:B------:R-:W-:Y:S02]  /*1150*/  LDS R8, [R21+0x340] ;  /* 0x0003400015087984 */ /* 0x000fe40000000800 */
[----:B------:R-:W-:Y:S01]  /*1160*/  FFMA R20, R20, R9, R5 ;  /* 0x0000000914147223 */ /* 0x000fe20000000005 */
[----:B------:R-:W-:Y:S01]  /*1170*/  IMAD.WIDE R4, R7, 0x4, R12 ;  /* 0x0000000407047825 */ /* 0x000fe200078e020c */
[----:B------:R-:W0:Y:S03]  /*1180*/  LDS R9, [R21+0x2c0] ;  /* 0x0002c00015097984 */ /* 0x000e260000000800 */
[----:B------:R-:W-:Y:S02]  /*1190*/  FFMA R10, R25, R10, R20 ;  /* 0x0000000a190a7223 */ /* 0x000fe40000000014 */
[----:B------:R-:W-:Y:S04]  /*11a0*/  LDS R25, [R21+0x380] ;  /* 0x0003800015197984 */ /* 0x000fe80000000800 */
[----:B------:R-:W-:Y:S04]  /*11b0*/  LDS R20, [R21+0x3c0] ;  /* 0x0003c00015147984 */ /* 0x000fe80000000800 */
[----:B------:R-:W1:Y:S01]  /*11c0*/  LDS.128 R12, [R17+0x30] ;  /* 0x00003000110c7984 */ /* 0x000e620000000c00 */
[----:B------:R-:W-:Y:S06]  /*11d0*/  BAR.SYNC.DEFER_BLOCKING 0x0 ;  /* 0x0000000000007b1d */ /* 0x000fec0000010000 */
[----:B------:R-:W2:Y:S04]  /*11e0*/  LDG.E R23, desc[UR12][R22.64+0x40] ;  /* 0x0000400c16177981 */ /* 0x000ea8000c1e1900 */
[----:B------:R-:W3:Y:S01]  /*11f0*/  LDG.E R5, desc[UR12][R4.64] ;  /* 0x0000000c04057981 */ /* 0x000ee2000c1e1900 */
[----:B0-----:R-:W-:Y:S01]  /*1200*/  FFMA R9, R9, R11, R10 ;  /* 0x0000000b09097223 */ /* 0x001fe2000000000a */
[----:B------:R-:W-:-:S03]  /*1210*/  UIADD3 UR4, UPT, UPT, UR4, 0x20, URZ ;  /* 0x0000002004047890 */ /* 0x000fc6000fffe0ff */
[----:B-1----:R-:W-:-:S04]  /*1220*/  FFMA R9, R12, R29, R9 ;  /* 0x0000001d0c097223 */ /* 0x002fc80000000009 */
[----:B------:R-:W-:-:S04]  /*1230*/  FFMA R12, R8, R13, R9 ;  /* 0x0000000d080c7223 */ /* 0x000fc80000000009 */
[----:B------:R-:W-:-:S04]  /*1240*/  FFMA R25, R25, R14, R12 ;  /* 0x0000000e19197223 */ /* 0x000fc8000000000c */
[----:B------:R-:W-:Y:S01]  /*1250*/  FFMA R15, R20, R15, R25 ;  /* 0x0000000f140f7223 */ /* 0x000fe20000000019 */
[----:B--2---:R-:W-:Y:S04]  /*1260*/  STS [R24], R23 ;  /* 0x0000001718007388 */ /* 0x004fe80000000800 */
[----:B---3--:R-:W-:Y:S01]  /*1270*/  STS [R18], R5 ;  /* 0x0000000512007388 */ /* 0x008fe20000000800 */
[----:B------:R-:W-:Y:S06]  /*1280*/  BAR.SYNC.DEFER_BLOCKING 0x0 ;  /* 0x0000000000007b1d */ /* 0x000fec0000010000 */
[----:B------:R-:W-:Y:S04]  /*1290*/  LDS R26, [R21] ;  /* 0x00000000151a7984 */ /* 0x000fe80000000800 */
[----:B------:R-:W0:Y:S04]  /*12a0*/  LDS.128 R4, [R17] ;  /* 0x0000000011047984 */ /* 0x000e280000000c00 */
[----:B------:R-:W1:Y:S04]  /*12b0*/  LDS R28, [R21+0x40] ;  /* 0x00004000151c7984 */ /* 0x000e680000000800 */
[----:B------:R-:W2:Y:S04]  /*12c0*/  LDS R27, [R21+0x80] ;  /* 0x00008000151b7984 */ /* 0x000ea80000000800 */
[----:B------:R-:W3:Y:S04]  /*12d0*/  LDS R22, [R21+0xc0] ;  /* 0x0000c00015167984 */ /* 0x000ee80000000800 */
[----:B------:R-:W-:Y:S04]  /*12e0*/  LDS R29, [R21+0x100] ;  /* 0x00010000151d7984 */ /* 0x000fe80000000800 */
[----:B------:R-:W4:Y:S04]  /*12f0*/  LDS.128 R8, [R17+0x10] ;  /* 0x0000100011087984 */ /* 0x000f280000000c00 */
[----:B------:R-:W5:Y:S04]  /*1300*/  LDS R18, [R21+0x140] ;  /* 0x0001400015127984 */ /* 0x000f680000000800 */
[----:B------:R-:W5:Y:S04]  /*1310*/  LDS R23, [R21+0x180] ;  /* 0x0001800015177984 */ /* 0x000f680000000800 */
[----:B------:R-:W5:Y:S04]  /*1320*/  LDS R20, [R21+0x1c0] ;  /* 0x0001c00015147984 */ /* 0x000f680000000800 */
[----:B------:R-:W-:Y:S01]  /*1330*/  LDS R25, [R21+0x200] ;  /* 0x0002000015197984 */ /* 0x000fe20000000800 */
[----:B0-----:R-:W-:-:S03]  /*1340*/  FFMA R15, R4, R26, R15 ;  /* 0x0000001a040f7223 */ /* 0x001fc6000000000f */
[----:B------:R-:W-:Y:S01]  /*1350*/  LDS R24, [R21+0x240] ;  /* 0x0002400015187984 */ /* 0x000fe20000000800 */
[----:B-1----:R-:W-:-:S03]  /*1360*/  FFMA R28, R28, R5, R15 ;  /* 0x000000051c1c7223 */ /* 0x002fc6000000000f */
[----:B------:R-:W0:Y:S01]  /*1370*/  LDS.128 R12, [R17+0x20] ;  /* 0x00002000110c7984 */ /* 0x000e220000000c00 */
[----:B--2---:R-:W-:-:S04]  /*1380*/  FFMA R27, R27, R6, R28 ;  /* 0x000000061b1b7223 */ /* 0x004fc8000000001c */
[----:B---3--:R-:W-:Y:S02]  /*1390*/  FFMA R7, R22, R7, R27 ;  /* 0x0000000716077223 */ /* 0x008fe4000000001b */
[----:B------:R-:W1:Y:S02]  /*13a0*/  LDS R27, [R21+0x280] ;  /* 0x00028000151b7984 */ /* 0x000e640000000800 */
[----:B----4-:R-:W-:Y:S02]  /*13b0*/  FFMA R7, R8, R29, R7 ;  /* 0x0000001d08077223 */ /* 0x010fe40000000007 */
[----:B------:R-:W2:Y:S02]  /*13c0*/  LDS R8, [R21+0x2c0] ;  /* 0x0002c00015087984 */ /* 0x000ea40000000800 */
[----:B-----5:R-:W-:Y:S02]  /*13d0*/  FFMA R18, R18, R9, R7 ;  /* 0x0000000912127223 */ /* 0x020fe40000000007 */
[----:B------:R-:W-:Y:S02]  /*13e0*/  LDS R9, [R21+0x300] ;  /* 0x0003000015097984 */ /* 0x000fe40000000800 */
[----:B------:R-:W-:-:S02]  /*13f0*/  FFMA R29, R23, R10, R18 ;  /* 0x0000000a171d7223 */ /* 0x000fc40000000012 */
[----:B------:R-:W3:Y:S02]  /*1400*/  LDS.128 R4, [R17+0x30] ;  /* 0x0000300011047984 */ /* 0x000ee40000000c00 */
[----:B------:R-:W-:Y:S02]  /*1410*/  FFMA R11, R20, R11, R29 ;  /* 0x0000000b140b7223 */ /* 0x000fe4000000001d */
[----:B------:R-:W4:Y:S04]  /*1420*/  LDS R10, [R21+0x340] ;  /* 0x00034000150a7984 */ /* 0x000f280000000800 */
[----:B------:R-:W5:Y:S04]  /*1430*/  LDS R23, [R21+0x380] ;  /* 0x0003800015177984 */ /* 0x000f680000000800 */
[----:B------:R-:W5:Y:S01]  /*1440*/  LDS R18, [R21+0x3c0] ;  /* 0x0003c00015127984 */ /* 0x000f620000000800 */
[----:B0-----:R-:W-:-:S04]  /*1450*/  FFMA R11, R12, R25, R11 ;  /* 0x000000190c0b7223 */ /* 0x001fc8000000000b */
[----:B------:R-:W-:-:S04]  /*1460*/  FFMA R24, R24, R13, R11 ;  /* 0x0000000d18187223 */ /* 0x000fc8000000000b */
[----:B-1----:R-:W-:-:S04]  /*1470*/  FFMA R27, R27, R14, R24 ;  /* 0x0000000e1b1b7223 */ /* 0x002fc80000000018 */
[----:B--2---:R-:W-:-:S04]  /*1480*/  FFMA R15, R8, R15, R27 ;  /* 0x0000000f080f7223 */ /* 0x004fc8000000001b */
[----:B---3--:R-:W-:-:S04]  /*1490*/  FFMA R9, R4, R9, R15 ;  /* 0x0000000904097223 */ /* 0x008fc8000000000f */
[----:B----4-:R-:W-:-:S04]  /*14a0*/  FFMA R10, R10, R5, R9 ;  /* 0x000000050a0a7223 */ /* 0x010fc80000000009 */
[----:B-----5:R-:W-:-:S04]  /*14b0*/  FFMA R23, R23, R6, R10 ;  /* 0x0000000617177223 */ /* 0x020fc8000000000a */
[----:B------:R-:W-:Y:S01]  /*14c0*/  FFMA R20, R18, R7, R23 ;  /* 0x0000000712147223 */ /* 0x000fe20000000017 */
[----:B------:R-:W-:Y:S06]  /*14d0*/  BAR.SYNC.DEFER_BLOCKING 0x0 ;  /* 0x0000000000007b1d */ /* 0x000fec0000010000 */
.L_x_3:
[----:B------:R-:W-:Y:S05]  /*14e0*/  BRA.U UP0, `(.L_x_0) ;  /* 0x0000000100dc7547 */ /* 0x000fea000b800000 */
[----:B------:R-:W0:Y:S01]  /*14f0*/  LDC.64 R4, c[0x0][0x380] ;  /* 0x0000e000ff047b82 */ /* 0x000e220000000a00 */
[----:B------:R-:W1:Y:S01]  /*1500*/  LDCU UR5, c[0x0][0x39c] ;  /* 0x00007380ff0577ac */ /* 0x000e620008000800 */
[----:B------:R-:W-:Y:S02]  /*1510*/  IADD3 R6, PT, PT, R0, UR4, RZ ;  /* 0x0000000400067c10 */ /* 0x000fe4000fffe0ff */
[----:B------:R-:W-:-:S04]  /*1520*/  IADD3 R3, PT, PT, R3, UR4, RZ ;  /* 0x0000000403037c10 */ /* 0x000fc8000fffe0ff */
[----:B------:R-:W2:Y:S01]  /*1530*/  LDC.64 R8, c[0x0][0x388] ;  /* 0x0000e200ff087b82 */ /* 0x000ea20000000a00 */
[----:B-1----:R-:W-:Y:S02]  /*1540*/  IMAD R7, R6, UR5, R19 ;  /* 0x0000000506077c24 */ /* 0x002fe4000f8e0213 */
[----:B0-----:R-:W-:-:S05]  /*1550*/  IMAD.WIDE R4, R3, 0x4, R4 ;  /* 0x0000000403047825 */ /* 0x001fca00078e0204 */
[----:B------:R-:W3:Y:S01]  /*1560*/  LDG.E R12, desc[UR12][R4.64] ;  /* 0x0000000c040c7981 */ /* 0x000ee2000c1e1900 */
[----:B--2---:R-:W-:-:S05]  /*1570*/  IMAD.WIDE R8, R7, 0x4, R8 ;  /* 0x0000000407087825 */ /* 0x004fca00078e0208 */
[----:B------:R-:W2:Y:S01]  /*1580*/  LDG.E R13, desc[UR12][R8.64] ;  /* 0x0000000c080d7981 */ /* 0x000ea2000c1e1900 */
[----:B------:R-:W-:-:S04]  /*1590*/  UIADD3 UR4, UPT, UPT, UR6, 0x400, URZ ;  /* 0x0000040006047890 */ /* 0x000fc8000fffe0ff */
[----:B------:R-:W-:Y:S01]  /*15a0*/  ULEA UR4, UR7, UR4, 0x18 ;  /* 0x0000000407047291 */ /* 0x000fe2000f8ec0ff */
[----:B------:R-:W-:-:S05]  /*15b0*/  LEA R23, R2, R17, 0x2 ;  /* 0x0000001102177211 */ /* 0x000fca00078e10ff */
[----:B------:R-:W-:-:S04]  /*15c0*/  LEA R3, R2, UR4, 0x2 ;  /* 0x0000000402037c11 */ /* 0x000fc8000f8e10ff */
[----:B------:R-:W-:Y:S01]  /*15d0*/  LEA R2, R0, R3, 0x6 ;  /* 0x0000000300027211 */ /* 0x000fe200078e30ff */
[----:B---3--:R-:W-:Y:S04]  /*15e0*/  STS [R23], R12 ;  /* 0x0000000c17007388 */ /* 0x008fe80000000800 */
[----:B--2---:R-:W-:Y:S01]  /*15f0*/  STS [R2], R13 ;  /* 0x0000000d02007388 */ /* 0x004fe20000000800 */
        /* <DEDUP_REMOVED lines=13> */
[----:B------:R-:W-:Y:S04]  /*16d0*/  LDS R18, [R3+0x240] ;  /* 0x0002400003127984 */ /* 0x000fe80000000800 */
[----:B------:R-:W0:Y:S01]  /*16e0*/  LDS.128 R12, [R17+0x20] ;  /* 0x00002000110c7984 */ /* 0x000e220000000c00 */
[----:B-1----:R-:W-:-:S03]  /*16f0*/  FFMA R4, R27, R5, R4 ;  /* 0x000000051b047223 */ /* 0x002fc60000000004 */
[----:B------:R-:W1:Y:S01]  /*1700*/  LDS R27, [R3+0x280] ;  /* 0x00028000031b7984 */ /* 0x000e620000000800 */
[----:B--2---:R-:W-:-:S03]  /*1710*/  FFMA R29, R29, R6, R4 ;  /* 0x000000061d1d7223 */ /* 0x004fc60000000004 */
[----:B------:R-:W2:Y:S01]  /*1720*/  LDS R20, [R3+0x2c0] ;  /* 0x0002c00003147984 */ /* 0x000ea20000000800 */
[----:B---3--:R-:W-:-:S03]  /*1730*/  FFMA R24, R22, R7, R29 ;  /* 0x0000000716187223 */ /* 0x008fc6000000001d */
[----:B------:R-:W-:Y:S04]  /*1740*/  LDS R29, [R3+0x300] ;  /* 0x00030000031d7984 */ /* 0x000fe80000000800 */
[----:B------:R-:W3:Y:S01]  /*1750*/  LDS.128 R4, [R17+0x30] ;  /* 0x0000300011047984 */ /* 0x000ee20000000c00 */
[----:B----4-:R-:W-:-:S03]  /*1760*/  FFMA R8, R8, R21, R24 ;  /* 0x0000001508087223 */ /* 0x010fc60000000018 */
[----:B------:R-:W4:Y:S01]  /*1770*/  LDS R22, [R3+0x340] ;  /* 0x0003400003167984 */ /* 0x000f220000000800 */
[----:B-----5:R-:W-:-:S03]  /*1780*/  FFMA R8, R0, R9, R8 ;  /* 0x0000000900087223 */ /* 0x020fc60000000008 */
[----:B------:R-:W5:Y:S04]  /*1790*/  LDS R21, [R3+0x380] ;  /* 0x0003800003157984 */ /* 0x000f680000000800 */
[----:B------:R-:W5:Y:S01]  /*17a0*/  LDS R0, [R3+0x3c0] ;  /* 0x0003c00003007984 */ /* 0x000f620000000800 */
[----:B------:R-:W-:-:S04]  /*17b0*/  FFMA R23, R23, R10, R8 ;  /* 0x0000000a17177223 */ /* 0x000fc80000000008 */
[----:B------:R-:W-:-:S04]  /*17c0*/  FFMA R11, R2, R11, R23 ;  /* 0x0000000b020b7223 */ /* 0x000fc80000000017 */
        /* <DEDUP_REMOVED lines=9> */
.L_x_0:
[----:B------:R-:W0:Y:S01]  /*1860*/  LDC.64 R2, c[0x0][0x390] ;  /* 0x0000e400ff027b82 */ /* 0x000e220000000a00 */
[----:B------:R-:W1:Y:S02]  /*1870*/  LDCU UR4, c[0x0][0x39c] ;  /* 0x00007380ff0477ac */ /* 0x000e640008000800 */
[----:B-1----:R-:W-:-:S04]  /*1880*/  IMAD R19, R16, UR4, R19 ;  /* 0x0000000410137c24 */ /* 0x002fc8000f8e0213 */
[----:B0-----:R-:W-:-:S05]  /*1890*/  IMAD.WIDE R2, R19, 0x4, R2 ;  /* 0x0000000413027825 */ /* 0x001fca00078e0202 */
[----:B------:R-:W-:Y:S01]  /*18a0*/  STG.E desc[UR12][R2.64], R20 ;  /* 0x0000001402007986 */ /* 0x000fe2000c10190c */
[----:B------:R-:W-:Y:S05]  /*18b0*/  EXIT ;  /* 0x000000000000794d */ /* 0x000fea0003800000 */
.L_x_4:
[----:B------:R-:W-:-:S00]  /*18c0*/  BRA `(.L_x_4) ;  /* 0xfffffffc00fc7947 */ /* 0x000fc0000383ffff */
[----:B------:R-:W-:-:S00]  /*18d0*/  NOP ;  /* 0x0000000000007918 */ /* 0x000fc00000000000 */
        /* <DEDUP_REMOVED lines=10> */
.L_x_5:


//--------------------- .nv.shared._Z10multMatrizPfS_S_ii --------------------------
	.section	.nv.shared._Z10multMatrizPfS_S_ii,"aw",@nobits
	.sectionflags	@""
	.align	4
.nv.shared._Z10multMatrizPfS_S_ii:
	.zero		3072


//--------------------- .nv.shared.reserved.0     --------------------------
	.section	.nv.shared.reserved.0,"aw",@nobits
	.weak		__nv_reservedSMEM_offset_0_alias
	.size		__nv_reservedSMEM_offset_0_alias, 0, 64
	.other		__nv_reservedSMEM_offset_0_alias,@"STO_CUDA_RESERVED_SHARED STV_DEFAULT"
__nv_reservedSMEM_offset_0_alias:
	.zero		0
	.zero		64


//--------------------- .nv.constant0._Z10multMatrizPfS_S_ii --------------------------
	.section	.nv.constant0._Z10multMatrizPfS_S_ii,"a",@progbits
	.sectionflags	@""
	.align	4
.nv.constant0._Z10multMatrizPfS_S_ii:
	.zero		928


//--------------------- SYMBOLS --------------------------

	.type		.nv.reservedSmem.offset0,@object
	.size		.nv.reservedSmem.offset0,0x4
	.type		.nv.reservedSmem.cap,@object
	.size		.nv.reservedSmem.cap,0x4
